//
// Generated by NVIDIA NVVM Compiler
//
// Compiler Build ID: CL-36424714
// Cuda compilation tools, release 13.0, V13.0.88
// Based on NVVM 20.0.0
//

.version 9.0
.target sm_100
.address_size 64

	// .globl	_Z6renderPfii

.visible .entry _Z6renderPfii(
	.param .u64 .ptr .align 1 _Z6renderPfii_param_0,
	.param .u32 _Z6renderPfii_param_1,
	.param .u32 _Z6renderPfii_param_2
)
{
	.reg .pred 	%p<4>;
	.reg .b32 	%r<18>;
	.reg .b32 	%f<7>;
	.reg .b64 	%rd<5>;

	ld.param.u64 	%rd1, [_Z6renderPfii_param_0];
	ld.param.u32 	%r3, [_Z6renderPfii_param_1];
	ld.param.u32 	%r5, [_Z6renderPfii_param_2];
	mov.u32 	%r6, %ntid.x;
	mov.u32 	%r7, %ctaid.x;
	mov.u32 	%r8, %tid.x;
	mad.lo.s32 	%r1, %r6, %r7, %r8;
	mov.u32 	%r9, %ntid.y;
	mov.u32 	%r10, %ctaid.y;
	mov.u32 	%r11, %tid.y;
	mad.lo.s32 	%r12, %r9, %r10, %r11;
	setp.ge.s32 	%p1, %r1, %r3;
	setp.ge.s32 	%p2, %r12, %r5;
	or.pred  	%p3, %p1, %p2;
	@%p3 bra 	$L__BB0_2;
	cvta.to.global.u64 	%rd2, %rd1;
	mad.lo.s32 	%r13, %r3, %r12, %r1;
	mul.lo.s32 	%r14, %r13, 3;
	cvt.rn.f32.s32 	%f1, %r1;
	add.s32 	%r15, %r3, -1;
	cvt.rn.f32.s32 	%f2, %r15;
	div.rn.f32 	%f3, %f1, %f2;
	mul.wide.s32 	%rd3, %r14, 4;
	add.s64 	%rd4, %rd2, %rd3;
	st.global.f32 	[%rd4], %f3;
	cvt.rn.f32.u32 	%f4, %r12;
	add.s32 	%r16, %r5, -1;
	cvt.rn.f32.u32 	%f5, %r16;
	div.rn.f32 	%f6, %f4, %f5;
	st.global.f32 	[%rd4+4], %f6;
	mov.b32 	%r17, 1048576000;
	st.global.u32 	[%rd4+8], %r17;
$L__BB0_2:
	ret;

}


// ===== COMPILED SASS (sm_100) =====

	.target	sm_100

	.elftype	@"ET_EXEC"


//--------------------- .note.nv.tkinfo           --------------------------
	.section	.note.nv.tkinfo,"",@"SHT_NOTE"
	.sectionflags	@"SHF_NOTE_NV_TKINFO"
	.tkinfo
        /*0018*/ 	.word	0x00000002
        /*0030*/ 	.string	""
        /*0030*/ 	.string	"ptxas"
        /*0030*/ 	.string	"Cuda compilation tools, release 13.0, V13.0.88"
        /*0030*/ 	.string	"Build cuda_13.0.r13.0/compiler.36424714_0"
        /*0030*/ 	.string	"-arch sm_100 -m 64 "



//--------------------- .note.nv.cuinfo           --------------------------
	.section	.note.nv.cuinfo,"",@"SHT_NOTE"
	.sectionflags	@"SHF_NOTE_NV_CUINFO"
        /*0018*/ 	.short	0x0002
        /*001a*/ 	.short	0x0064
        /*001c*/ 	.short	0x0082
	.zero		2


//--------------------- .nv.info                  --------------------------
	.section	.nv.info,"",@"SHT_CUDA_INFO"
	.align	4


	//----- nvinfo : EIATTR_REGCOUNT
	.align		4
        /*0000*/ 	.byte	0x04, 0x2f
        /*0002*/ 	.short	(.L_1 - .L_0)
	.align		4
.L_0:
        /*0004*/ 	.word	index@(_Z6renderPfii)
        /*0008*/ 	.word	0x00000011


	//----- nvinfo : EIATTR_FRAME_SIZE
	.align		4
.L_1:
        /*000c*/ 	.byte	0x04, 0x11
        /*000e*/ 	.short	(.L_3 - .L_2)
	.align		4
.L_2:
        /*0010*/ 	.word	index@($__internal_0_$__cuda_sm3x_div_rn_noftz_f32_slowpath)
        /*0014*/ 	.word	0x00000000


	//----- nvinfo : EIATTR_FRAME_SIZE
	.align		4
.L_3:
        /*0018*/ 	.byte	0x04, 0x11
        /*001a*/ 	.short	(.L_5 - .L_4)
	.align		4
.L_4:
        /*001c*/ 	.word	index@(_Z6renderPfii)
        /*0020*/ 	.word	0x00000000


	//----- nvinfo : EIATTR_MIN_STACK_SIZE
	.align		4
.L_5:
        /*0024*/ 	.byte	0x04, 0x12
        /*0026*/ 	.short	(.L_7 - .L_6)
	.align		4
.L_6:
        /*0028*/ 	.word	index@(_Z6renderPfii)
        /*002c*/ 	.word	0x00000000
.L_7:


//--------------------- .nv.compat                --------------------------
	.section	.nv.compat,"",@"SHT_CUDA_COMPAT_INFO"
	.align	4
        /*0000*/ 	.byte	0x02, 0x09, 0x00, 0x00, 0x02, 0x02, 0x01, 0x00, 0x02, 0x05, 0x05, 0x00, 0x03, 0x07, 0x01, 0x01
        /*0010*/ 	.byte	0x02, 0x03, 0x00, 0x00, 0x02, 0x06, 0x01, 0x00, 0x04, 0x0b, 0x08, 0x00, 0x01, 0x00, 0x00, 0x00
        /*0020*/ 	.byte	0x00, 0x00, 0x00, 0x00


//--------------------- .nv.info._Z6renderPfii    --------------------------
	.section	.nv.info._Z6renderPfii,"",@"SHT_CUDA_INFO"
	.sectionflags	@""
	.align	4


	//----- nvinfo : EIATTR_CUDA_API_VERSION
	.align		4
        /*0000*/ 	.byte	0x04, 0x37
        /*0002*/ 	.short	(.L_9 - .L_8)
.L_8:
        /*0004*/ 	.word	0x00000082


	//----- nvinfo : EIATTR_KPARAM_INFO
	.align		4
.L_9:
        /*0008*/ 	.byte	0x04, 0x17
        /*000a*/ 	.short	(.L_11 - .L_10)
.L_10:
        /*000c*/ 	.word	0x00000000
        /*0010*/ 	.short	0x0002
        /*0012*/ 	.short	0x000c
        /*0014*/ 	.byte	0x00, 0xf0, 0x11, 0x00


	//----- nvinfo : EIATTR_KPARAM_INFO
	.align		4
.L_11:
        /*0018*/ 	.byte	0x04, 0x17
        /*001a*/ 	.short	(.L_13 - .L_12)
.L_12:
        /*001c*/ 	.word	0x00000000
        /*0020*/ 	.short	0x0001
        /*0022*/ 	.short	0x0008
        /*0024*/ 	.byte	0x00, 0xf0, 0x11, 0x00


	//----- nvinfo : EIATTR_KPARAM_INFO
	.align		4
.L_13:
        /*0028*/ 	.byte	0x04, 0x17
        /*002a*/ 	.short	(.L_15 - .L_14)
.L_14:
        /*002c*/ 	.word	0x00000000
        /*0030*/ 	.short	0x0000
        /*0032*/ 	.short	0x0000
        /*0034*/ 	.byte	0x00, 0xf5, 0x21, 0x00


	//----- nvinfo : EIATTR_SPARSE_MMA_MASK
	.align		4
.L_15:
        /*0038*/ 	.byte	0x03, 0x50
        /*003a*/ 	.short	0x0000


	//----- nvinfo : EIATTR_MAXREG_COUNT
	.align		4
        /*003c*/ 	.byte	0x03, 0x1b
        /*003e*/ 	.short	0x00ff


	//----- nvinfo : EIATTR_MERCURY_ISA_VERSION
	.align		4
        /*0040*/ 	.byte	0x03, 0x5f
        /*0042*/ 	.short	0x0101


	//----- nvinfo : EIATTR_VRC_CTA_INIT_COUNT
	.align		4
        /*0044*/ 	.byte	0x02, 0x4a
	.zero		1
	.zero		1


	//----- nvinfo : EIATTR_EXIT_INSTR_OFFSETS
	.align		4
        /*0048*/ 	.byte	0x04, 0x1c
        /*004a*/ 	.short	(.L_17 - .L_16)


	//   ....[0]....
.L_16:
        /*004c*/ 	.word	0x000000c0


	//   ....[1]....
        /*0050*/ 	.word	0x00000390


	//----- nvinfo : EIATTR_CRS_STACK_SIZE
	.align		4
.L_17:
        /*0054*/ 	.byte	0x04, 0x1e
        /*0056*/ 	.short	(.L_19 - .L_18)
.L_18:
        /*0058*/ 	.word	0x00000000


	//----- nvinfo : EIATTR_CBANK_PARAM_SIZE
	.align		4
.L_19:
        /*005c*/ 	.byte	0x03, 0x19
        /*005e*/ 	.short	0x0010


	//----- nvinfo : EIATTR_PARAM_CBANK
	.align		4
        /*0060*/ 	.byte	0x04, 0x0a
        /*0062*/ 	.short	(.L_21 - .L_20)
	.align		4
.L_20:
        /*0064*/ 	.word	index@(.nv.constant0._Z6renderPfii)
        /*0068*/ 	.short	0x0380
        /*006a*/ 	.short	0x0010


	//----- nvinfo : EIATTR_SW_WAR
	.align		4
.L_21:
        /*006c*/ 	.byte	0x04, 0x36
        /*006e*/ 	.short	(.L_23 - .L_22)
.L_22:
        /*0070*/ 	.word	0x00000008
.L_23:


//--------------------- .nv.callgraph             --------------------------
	.section	.nv.callgraph,"",@"SHT_CUDA_CALLGRAPH"
	.align	4
	.sectionentsize	8
	.align		4
        /*0000*/ 	.word	0x00000000
	.align		4
        /*0004*/ 	.word	0xffffffff
	.align		4
        /*0008*/ 	.word	0x00000000
	.align		4
        /*000c*/ 	.word	0xfffffffe
	.align		4
        /*0010*/ 	.word	0x00000000
	.align		4
        /*0014*/ 	.word	0xfffffffd
	.align		4
        /*0018*/ 	.word	0x00000000
	.align		4
        /*001c*/ 	.word	0xfffffffc


//--------------------- .text._Z6renderPfii       --------------------------
	.section	.text._Z6renderPfii,"ax",@progbits
	.align	128
        .global         _Z6renderPfii
        .type           _Z6renderPfii,@function
        .size           _Z6renderPfii,(.L_x_16 - _Z6renderPfii)
        .other          _Z6renderPfii,@"STO_CUDA_ENTRY STV_DEFAULT"
_Z6renderPfii:
.text._Z6renderPfii:
[----:B------:R-:W-:Y:S01]  /*0000*/  LDC R1, c[0x0][0x37c] ;  /* 0x0000df00ff017b82 */ /* 0x000fe20000000800 */
[----:B------:R-:W0:Y:S01]  /*0010*/  S2R R2, SR_CTAID.Y ;  /* 0x0000000000027919 */ /* 0x000e220000002600 */
[----:B------:R-:W1:Y:S01]  /*0020*/  LDCU UR4, c[0x0][0x360] ;  /* 0x00006c00ff0477ac */ /* 0x000e620008000800 */
[----:B------:R-:W0:Y:S01]  /*0030*/  S2R R5, SR_TID.Y ;  /* 0x0000000000057919 */ /* 0x000e220000002200 */
[----:B------:R-:W0:Y:S01]  /*0040*/  LDCU UR5, c[0x0][0x364] ;  /* 0x00006c80ff0577ac */ /* 0x000e220008000800 */
[----:B------:R-:W1:Y:S01]  /*0050*/  S2R R3, SR_CTAID.X ;  /* 0x0000000000037919 */ /* 0x000e620000002500 */
[----:B------:R-:W2:Y:S01]  /*0060*/  LDCU.64 UR8, c[0x0][0x388] ;  /* 0x00007100ff0877ac */ /* 0x000ea20008000a00 */
[----:B------:R-:W1:Y:S01]  /*0070*/  S2R R0, SR_TID.X ;  /* 0x0000000000007919 */ /* 0x000e620000002100 */
[----:B0-----:R-:W-:-:S05]  /*0080*/  IMAD R2, R2, UR5, R5 ;  /* 0x0000000502027c24 */ /* 0x001fca000f8e0205 */
[----:B--2---:R-:W-:Y:S01]  /*0090*/  ISETP.GE.AND P0, PT, R2, UR9, PT ;  /* 0x0000000902007c0c */ /* 0x004fe2000bf06270 */
[----:B-1----:R-:W-:-:S05]  /*00a0*/  IMAD R3, R3, UR4, R0 ;  /* 0x0000000403037c24 */ /* 0x002fca000f8e0200 */
[----:B------:R-:W-:-:S13]  /*00b0*/  ISETP.GE.OR P0, PT, R3, UR8, P0 ;  /* 0x0000000803007c0c */ /* 0x000fda0008706670 */
[----:B------:R-:W-:Y:S05]  /*00c0*/  @P0 EXIT ;  /* 0x000000000000094d */ /* 0x000fea0003800000 */
[----:B------:R-:W-:Y:S01]  /*00d0*/  UIADD3 UR4, UPT, UPT, UR8, -0x1, URZ ;  /* 0xffffffff08047890 */ /* 0x000fe2000fffe0ff */
[----:B------:R-:W-:Y:S01]  /*00e0*/  I2FP.F32.S32 R0, R3 ;  /* 0x0000000300007245 */ /* 0x000fe20000201400 */
[----:B------:R-:W0:Y:S01]  /*00f0*/  LDCU.64 UR6, c[0x0][0x358] ;  /* 0x00006b00ff0677ac */ /* 0x000e220008000a00 */
[----:B------:R-:W-:Y:S03]  /*0100*/  BSSY.RECONVERGENT B0, `(.L_x_0) ;  /* 0x0000010000007945 */ /* 0x000fe60003800200 */
[----:B------:R-:W-:-:S04]  /*0110*/  I2FP.F32.S32 R5, UR4 ;  /* 0x0000000400057c45 */ /* 0x000fc80008201400 */
[----:B------:R-:W1:Y:S08]  /*0120*/  MUFU.RCP R4, R5 ;  /* 0x0000000500047308 */ /* 0x000e700000001000 */
[----:B------:R-:W2:Y:S01]  /*0130*/  FCHK P0, R0, R5 ;  /* 0x0000000500007302 */ /* 0x000ea20000000000 */
[----:B-1----:R-:W-:-:S04]  /*0140*/  FFMA R7, -R5, R4, 1 ;  /* 0x3f80000005077423 */ /* 0x002fc80000000104 */
[----:B------:R-:W-:Y:S01]  /*0150*/  FFMA R7, R4, R7, R4 ;  /* 0x0000000704077223 */ /* 0x000fe20000000004 */
[----:B------:R-:W-:-:S03]  /*0160*/  IMAD R4, R2, UR8, R3 ;  /* 0x0000000802047c24 */ /* 0x000fc6000f8e0203 */
[----:B------:R-:W-:Y:S01]  /*0170*/  FFMA R6, R0, R7, RZ ;  /* 0x0000000700067223 */ /* 0x000fe200000000ff */
[----:B------:R-:W-:-:S03]  /*0180*/  IMAD R4, R4, 0x3, RZ ;  /* 0x0000000304047824 */ /* 0x000fc600078e02ff */
[----:B------:R-:W-:-:S04]  /*0190*/  FFMA R8, -R5, R6, R0 ;  /* 0x0000000605087223 */ /* 0x000fc80000000100 */
[----:B------:R-:W-:Y:S01]  /*01a0*/  FFMA R3, R7, R8, R6 ;  /* 0x0000000807037223 */ /* 0x000fe20000000006 */
[----:B0-2---:R-:W-:Y:S06]  /*01b0*/  @!P0 BRA `(.L_x_1) ;  /* 0x0000000000108947 */ /* 0x005fec0003800000 */
[----:B------:R-:W-:Y:S01]  /*01c0*/  IMAD.MOV.U32 R3, RZ, RZ, R5 ;  /* 0x000000ffff037224 */ /* 0x000fe200078e0005 */
[----:B------:R-:W-:-:S07]  /*01d0*/  MOV R6, 0x1f0 ;  /* 0x000001f000067802 */ /* 0x000fce0000000f00 */
[----:B------:R-:W-:Y:S05]  /*01e0*/  CALL.REL.NOINC `($__internal_0_$__cuda_sm3x_div_rn_noftz_f32_slowpath) ;  /* 0x00000000006c7944 */ /* 0x000fea0003c00000 */
[----:B------:R-:W-:-:S07]  /*01f0*/  IMAD.MOV.U32 R3, RZ, RZ, R0 ;  /* 0x000000ffff037224 */ /* 0x000fce00078e0000 */
.L_x_1:
[----:B------:R-:W-:Y:S05]  /*0200*/  BSYNC.RECONVERGENT B0 ;  /* 0x0000000000007941 */ /* 0x000fea0003800200 */
.L_x_0:
[----:B------:R-:W0:Y:S01]  /*0210*/  LDCU UR4, c[0x0][0x38c] ;  /* 0x00007180ff0477ac */ /* 0x000e220008000800 */
[----:B------:R-:W1:Y:S01]  /*0220*/  LDC.64 R6, c[0x0][0x380] ;  /* 0x0000e000ff067b82 */ /* 0x000e620000000a00 */
[----:B------:R-:W-:Y:S01]  /*0230*/  I2FP.F32.U32 R0, R2 ;  /* 0x0000000200007245 */ /* 0x000fe20000201000 */
[----:B------:R-:W-:Y:S01]  /*0240*/  BSSY.RECONVERGENT B0, `(.L_x_2) ;  /* 0x0000011000007945 */ /* 0x000fe20003800200 */
[----:B0-----:R-:W-:-:S06]  /*0250*/  UIADD3 UR4, UPT, UPT, UR4, -0x1, URZ ;  /* 0xffffffff04047890 */ /* 0x001fcc000fffe0ff */
[----:B------:R-:W-:Y:S01]  /*0260*/  I2FP.F32.U32 R9, UR4 ;  /* 0x0000000400097c45 */ /* 0x000fe20008201000 */
[----:B-1----:R-:W-:-:S03]  /*0270*/  IMAD.WIDE R4, R4, 0x4, R6 ;  /* 0x0000000404047825 */ /* 0x002fc600078e0206 */
[----:B------:R-:W0:Y:S02]  /*0280*/  MUFU.RCP R8, R9 ;  /* 0x0000000900087308 */ /* 0x000e240000001000 */
[----:B------:R1:W-:Y:S06]  /*0290*/  STG.E desc[UR6][R4.64], R3 ;  /* 0x0000000304007986 */ /* 0x0003ec000c101906 */
[----:B------:R-:W2:Y:S01]  /*02a0*/  FCHK P0, R0, R9 ;  /* 0x0000000900007302 */ /* 0x000ea20000000000 */
[----:B0-----:R-:W-:-:S04]  /*02b0*/  FFMA R7, -R9, R8, 1 ;  /* 0x3f80000009077423 */ /* 0x001fc80000000108 */
[----:B------:R-:W-:-:S04]  /*02c0*/  FFMA R7, R8, R7, R8 ;  /* 0x0000000708077223 */ /* 0x000fc80000000008 */
[----:B------:R-:W-:-:S04]  /*02d0*/  FFMA R2, R0, R7, RZ ;  /* 0x0000000700027223 */ /* 0x000fc800000000ff */
[----:B------:R-:W-:-:S04]  /*02e0*/  FFMA R6, -R9, R2, R0 ;  /* 0x0000000209067223 */ /* 0x000fc80000000100 */
[----:B------:R-:W-:Y:S01]  /*02f0*/  FFMA R7, R7, R6, R2 ;  /* 0x0000000607077223 */ /* 0x000fe20000000002 */
[----:B-12---:R-:W-:Y:S06]  /*0300*/  @!P0 BRA `(.L_x_3) ;  /* 0x0000000000108947 */ /* 0x006fec0003800000 */
[----:B------:R-:W-:Y:S01]  /*0310*/  IMAD.MOV.U32 R3, RZ, RZ, R9 ;  /* 0x000000ffff037224 */ /* 0x000fe200078e0009 */
[----:B------:R-:W-:-:S07]  /*0320*/  MOV R6, 0x340 ;  /* 0x0000034000067802 */ /* 0x000fce0000000f00 */
[----:B------:R-:W-:Y:S05]  /*0330*/  CALL.REL.NOINC `($__internal_0_$__cuda_sm3x_div_rn_noftz_f32_slowpath) ;  /* 0x0000000000187944 */ /* 0x000fea0003c00000 */
[----:B------:R-:W-:-:S07]  /*0340*/  IMAD.MOV.U32 R7, RZ, RZ, R0 ;  /* 0x000000ffff077224 */ /* 0x000fce00078e0000 */
.L_x_3:
[----:B------:R-:W-:Y:S05]  /*0350*/  BSYNC.RECONVERGENT B0 ;  /* 0x0000000000007941 */ /* 0x000fea0003800200 */
.L_x_2:
[----:B------:R-:W-:Y:S01]  /*0360*/  IMAD.MOV.U32 R3, RZ, RZ, 0x3e800000 ;  /* 0x3e800000ff037424 */ /* 0x000fe200078e00ff */
[----:B------:R-:W-:Y:S04]  /*0370*/  STG.E desc[UR6][R4.64+0x4], R7 ;  /* 0x0000040704007986 */ /* 0x000fe8000c101906 */
[----:B------:R-:W-:Y:S01]  /*0380*/  STG.E desc[UR6][R4.64+0x8], R3 ;  /* 0x0000080304007986 */ /* 0x000fe2000c101906 */
[----:B------:R-:W-:Y:S05]  /*0390*/  EXIT ;  /* 0x000000000000794d */ /* 0x000fea0003800000 */
        .weak           $__internal_0_$__cuda_sm3x_div_rn_noftz_f32_slowpath
        .type           $__internal_0_$__cuda_sm3x_div_rn_noftz_f32_slowpath,@function
        .size           $__internal_0_$__cuda_sm3x_div_rn_noftz_f32_slowpath,(.L_x_16 - $__internal_0_$__cuda_sm3x_div_rn_noftz_f32_slowpath)
$__internal_0_$__cuda_sm3x_div_rn_noftz_f32_slowpath:
[----:B------:R-:W-:Y:S01]  /*03a0*/  SHF.R.U32.HI R8, RZ, 0x17, R3 ;  /* 0x00000017ff087819 */ /* 0x000fe20000011603 */
[----:B------:R-:W-:Y:S01]  /*03b0*/  BSSY.RECONVERGENT B1, `(.L_x_4) ;  /* 0x0000062000017945 */ /* 0x000fe20003800200 */
[----:B------:R-:W-:Y:S02]  /*03c0*/  SHF.R.U32.HI R7, RZ, 0x17, R0 ;  /* 0x00000017ff077819 */ /* 0x000fe40000011600 */
[----:B------:R-:W-:Y:S02]  /*03d0*/  LOP3.LUT R12, R8, 0xff, RZ, 0xc0, !PT ;  /* 0x000000ff080c7812 */ /* 0x000fe400078ec0ff */
[----:B------:R-:W-:-:S03]  /*03e0*/  LOP3.LUT R10, R7, 0xff, RZ, 0xc0, !PT ;  /* 0x000000ff070a7812 */ /* 0x000fc600078ec0ff */
[----:B------:R-:W-:Y:S02]  /*03f0*/  VIADD R9, R12, 0xffffffff ;  /* 0xffffffff0c097836 */ /* 0x000fe40000000000 */
[----:B------:R-:W-:-:S03]  /*0400*/  VIADD R8, R10, 0xffffffff ;  /* 0xffffffff0a087836 */ /* 0x000fc60000000000 */
[----:B------:R-:W-:-:S04]  /*0410*/  ISETP.GT.U32.AND P0, PT, R9, 0xfd, PT ;  /* 0x000000fd0900780c */ /* 0x000fc80003f04070 */
[----:B------:R-:W-:-:S13]  /*0420*/  ISETP.GT.U32.OR P0, PT, R8, 0xfd, P0 ;  /* 0x000000fd0800780c */ /* 0x000fda0000704470 */
[----:B------:R-:W-:Y:S01]  /*0430*/  @!P0 IMAD.MOV.U32 R7, RZ, RZ, RZ ;  /* 0x000000ffff078224 */ /* 0x000fe200078e00ff */
[----:B------:R-:W-:Y:S06]  /*0440*/  @!P0 BRA `(.L_x_5) ;  /* 0x00000000005c8947 */ /* 0x000fec0003800000 */
[----:B------:R-:W-:Y:S02]  /*0450*/  FSETP.GTU.FTZ.AND P0, PT, |R0|, +INF , PT ;  /* 0x7f8000000000780b */ /* 0x000fe40003f1c200 */
[----:B------:R-:W-:-:S04]  /*0460*/  FSETP.GTU.FTZ.AND P1, PT, |R3|, +INF , PT ;  /* 0x7f8000000300780b */ /* 0x000fc80003f3c200 */
[----:B------:R-:W-:-:S13]  /*0470*/  PLOP3.LUT P0, PT, P0, P1, PT, 0xf8, 0x8f ;  /* 0x00000000008f781c */ /* 0x000fda0000703f70 */
[----:B------:R-:W-:Y:S05]  /*0480*/  @P0 BRA `(.L_x_6) ;  /* 0x00000004004c0947 */ /* 0x000fea0003800000 */
[----:B------:R-:W-:-:S13]  /*0490*/  LOP3.LUT P0, RZ, R3, 0x7fffffff, R0, 0xc8, !PT ;  /* 0x7fffffff03ff7812 */ /* 0x000fda000780c800 */
[----:B------:R-:W-:Y:S05]  /*04a0*/  @!P0 BRA `(.L_x_7) ;  /* 0x00000004003c8947 */ /* 0x000fea0003800000 */
[C---:B------:R-:W-:Y:S02]  /*04b0*/  FSETP.NEU.FTZ.AND P2, PT, |R0|.reuse, +INF , PT ;  /* 0x7f8000000000780b */ /* 0x040fe40003f5d200 */
[----:B------:R-:W-:Y:S02]  /*04c0*/  FSETP.NEU.FTZ.AND P1, PT, |R3|, +INF , PT ;  /* 0x7f8000000300780b */ /* 0x000fe40003f3d200 */
[----:B------:R-:W-:-:S11]  /*04d0*/  FSETP.NEU.FTZ.AND P0, PT, |R0|, +INF , PT ;  /* 0x7f8000000000780b */ /* 0x000fd60003f1d200 */
[----:B------:R-:W-:Y:S05]  /*04e0*/  @!P1 BRA !P2, `(.L_x_7) ;  /* 0x00000004002c9947 */ /* 0x000fea0005000000 */
[----:B------:R-:W-:-:S04]  /*04f0*/  LOP3.LUT P2, RZ, R0, 0x7fffffff, RZ, 0xc0, !PT ;  /* 0x7fffffff00ff7812 */ /* 0x000fc8000784c0ff */
[----:B------:R-:W-:-:S13]  /*0500*/  PLOP3.LUT P1, PT, P1, P2, PT, 0x2f, 0xf2 ;  /* 0x0000000000f2781c */ /* 0x000fda0000f24577 */
[----:B------:R-:W-:Y:S05]  /*0510*/  @P1 BRA `(.L_x_8) ;  /* 0x0000000400181947 */ /* 0x000fea0003800000 */
[----:B------:R-:W-:-:S04]  /*0520*/  LOP3.LUT P1, RZ, R3, 0x7fffffff, RZ, 0xc0, !PT ;  /* 0x7fffffff03ff7812 */ /* 0x000fc8000782c0ff */
[----:B------:R-:W-:-:S13]  /*0530*/  PLOP3.LUT P0, PT, P0, P1, PT, 0x2f, 0xf2 ;  /* 0x0000000000f2781c */ /* 0x000fda0000702577 */
[----:B------:R-:W-:Y:S05]  /*0540*/  @P0 BRA `(.L_x_9) ;  /* 0x0000000400000947 */ /* 0x000fea0003800000 */
[----:B------:R-:W-:Y:S02]  /*0550*/  ISETP.GE.AND P0, PT, R8, RZ, PT ;  /* 0x000000ff0800720c */ /* 0x000fe40003f06270 */
[----:B------:R-:W-:-:S11]  /*0560*/  ISETP.GE.AND P1, PT, R9, RZ, PT ;  /* 0x000000ff0900720c */ /* 0x000fd60003f26270 */
[----:B------:R-:W-:Y:S02]  /*0570*/  @P0 IMAD.MOV.U32 R7, RZ, RZ, RZ ;  /* 0x000000ffff070224 */ /* 0x000fe400078e00ff */
[----:B------:R-:W-:Y:S01]  /*0580*/  @!P0 FFMA R0, R0, 1.84467440737095516160e+19, RZ ;  /* 0x5f80000000008823 */ /* 0x000fe200000000ff */
[----:B------:R-:W-:Y:S02]  /*0590*/  @!P0 IMAD.MOV.U32 R7, RZ, RZ, -0x40 ;  /* 0xffffffc0ff078424 */ /* 0x000fe400078e00ff */
[----:B------:R-:W-:Y:S02]  /*05a0*/  @!P1 FFMA R3, R3, 1.84467440737095516160e+19, RZ ;  /* 0x5f80000003039823 */ /* 0x000fe400000000ff */
[----:B------:R-:W-:-:S07]  /*05b0*/  @!P1 VIADD R7, R7, 0x40 ;  /* 0x0000004007079836 */ /* 0x000fce0000000000 */
.L_x_5:
[----:B------:R-:W-:Y:S01]  /*05c0*/  LEA R8, R12, 0xc0800000, 0x17 ;  /* 0xc08000000c087811 */ /* 0x000fe200078eb8ff */
[----:B------:R-:W-:Y:S04]  /*05d0*/  BSSY.RECONVERGENT B2, `(.L_x_10) ;  /* 0x0000036000027945 */ /* 0x000fe80003800200 */
[----:B------:R-:W-:Y:S02]  /*05e0*/  IMAD.IADD R8, R3, 0x1, -R8 ;  /* 0x0000000103087824 */ /* 0x000fe400078e0a08 */
[----:B------:R-:W-:Y:S02]  /*05f0*/  VIADD R3, R10, 0xffffff81 ;  /* 0xffffff810a037836 */ /* 0x000fe40000000000 */
[----:B------:R0:W1:Y:S01]  /*0600*/  MUFU.RCP R9, R8 ;  /* 0x0000000800097308 */ /* 0x0000620000001000 */
[----:B------:R-:W-:Y:S01]  /*0610*/  FADD.FTZ R11, -R8, -RZ ;  /* 0x800000ff080b7221 */ /* 0x000fe20000010100 */
[C---:B------:R-:W-:Y:S01]  /*0620*/  IMAD R0, R3.reuse, -0x800000, R0 ;  /* 0xff80000003007824 */ /* 0x040fe200078e0200 */
[----:B0-----:R-:W-:-:S05]  /*0630*/  IADD3 R8, PT, PT, R3, 0x7f, -R12 ;  /* 0x0000007f03087810 */ /* 0x001fca0007ffe80c */
[----:B------:R-:W-:Y:S02]  /*0640*/  IMAD.IADD R8, R8, 0x1, R7 ;  /* 0x0000000108087824 */ /* 0x000fe400078e0207 */
[----:B-1----:R-:W-:-:S04]  /*0650*/  FFMA R10, R9, R11, 1 ;  /* 0x3f800000090a7423 */ /* 0x002fc8000000000b */
[----:B------:R-:W-:-:S04]  /*0660*/  FFMA R14, R9, R10, R9 ;  /* 0x0000000a090e7223 */ /* 0x000fc80000000009 */
[----:B------:R-:W-:-:S04]  /*0670*/  FFMA R9, R0, R14, RZ ;  /* 0x0000000e00097223 */ /* 0x000fc800000000ff */
[----:B------:R-:W-:-:S04]  /*0680*/  FFMA R10, R11, R9, R0 ;  /* 0x000000090b0a7223 */ /* 0x000fc80000000000 */
[----:B------:R-:W-:-:S04]  /*0690*/  FFMA R9, R14, R10, R9 ;  /* 0x0000000a0e097223 */ /* 0x000fc80000000009 */
[----:B------:R-:W-:-:S04]  /*06a0*/  FFMA R10, R11, R9, R0 ;  /* 0x000000090b0a7223 */ /* 0x000fc80000000000 */
[----:B------:R-:W-:-:S05]  /*06b0*/  FFMA R0, R14, R10, R9 ;  /* 0x0000000a0e007223 */ /* 0x000fca0000000009 */
[----:B------:R-:W-:-:S04]  /*06c0*/  SHF.R.U32.HI R3, RZ, 0x17, R0 ;  /* 0x00000017ff037819 */ /* 0x000fc80000011600 */
[----:B------:R-:W-:-:S05]  /*06d0*/  LOP3.LUT R3, R3, 0xff, RZ, 0xc0, !PT ;  /* 0x000000ff03037812 */ /* 0x000fca00078ec0ff */
[----:B------:R-:W-:-:S04]  /*06e0*/  IMAD.IADD R11, R3, 0x1, R8 ;  /* 0x00000001030b7824 */ /* 0x000fc800078e0208 */
[----:B------:R-:W-:-:S05]  /*06f0*/  VIADD R3, R11, 0xffffffff ;  /* 0xffffffff0b037836 */ /* 0x000fca0000000000 */
[----:B------:R-:W-:-:S13]  /*0700*/  ISETP.GE.U32.AND P0, PT, R3, 0xfe, PT ;  /* 0x000000fe0300780c */ /* 0x000fda0003f06070 */
[----:B------:R-:W-:Y:S05]  /*0710*/  @!P0 BRA `(.L_x_11) ;  /* 0x0000000000808947 */ /* 0x000fea0003800000 */
[----:B------:R-:W-:-:S13]  /*0720*/  ISETP.GT.AND P0, PT, R11, 0xfe, PT ;  /* 0x000000fe0b00780c */ /* 0x000fda0003f04270 */
[----:B------:R-:W-:Y:S05]  /*0730*/  @P0 BRA `(.L_x_12) ;  /* 0x00000000006c0947 */ /* 0x000fea0003800000 */
[----:B------:R-:W-:-:S13]  /*0740*/  ISETP.GE.AND P0, PT, R11, 0x1, PT ;  /* 0x000000010b00780c */ /* 0x000fda0003f06270 */
[----:B------:R-:W-:Y:S05]  /*0750*/  @P0 BRA `(.L_x_13) ;  /* 0x0000000000740947 */ /* 0x000fea0003800000 */
[----:B------:R-:W-:Y:S02]  /*0760*/  ISETP.GE.AND P0, PT, R11, -0x18, PT ;  /* 0xffffffe80b00780c */ /* 0x000fe40003f06270 */
[----:B------:R-:W-:-:S11]  /*0770*/  LOP3.LUT R0, R0, 0x80000000, RZ, 0xc0, !PT ;  /* 0x8000000000007812 */ /* 0x000fd600078ec0ff */
[----:B------:R-:W-:Y:S05]  /*0780*/  @!P0 BRA `(.L_x_13) ;  /* 0x0000000000688947 */ /* 0x000fea0003800000 */
[CCC-:B------:R-:W-:Y:S01]  /*0790*/  FFMA.RZ R3, R14.reuse, R10.reuse, R9.reuse ;  /* 0x0000000a0e037223 */ /* 0x1c0fe2000000c009 */
[CCC-:B------:R-:W-:Y:S01]  /*07a0*/  FFMA.RM R8, R14.reuse, R10.reuse, R9.reuse ;  /* 0x0000000a0e087223 */ /* 0x1c0fe20000004009 */
[C---:B------:R-:W-:Y:S02]  /*07b0*/  ISETP.NE.AND P2, PT, R11.reuse, RZ, PT ;  /* 0x000000ff0b00720c */ /* 0x040fe40003f45270 */
[----:B------:R-:W-:Y:S02]  /*07c0*/  ISETP.NE.AND P1, PT, R11, RZ, PT ;  /* 0x000000ff0b00720c */ /* 0x000fe40003f25270 */
[----:B------:R-:W-:Y:S01]  /*07d0*/  LOP3.LUT R7, R3, 0x7fffff, RZ, 0xc0, !PT ;  /* 0x007fffff03077812 */ /* 0x000fe200078ec0ff */
[----:B------:R-:W-:Y:S01]  /*07e0*/  FFMA.RP R3, R14, R10, R9 ;  /* 0x0000000a0e037223 */ /* 0x000fe20000008009 */
[----:B------:R-:W-:Y:S02]  /*07f0*/  VIADD R10, R11, 0x20 ;  /* 0x000000200b0a7836 */ /* 0x000fe40000000000 */
[----:B------:R-:W-:Y:S01]  /*0800*/  LOP3.LUT R7, R7, 0x800000, RZ, 0xfc, !PT ;  /* 0x0080000007077812 */ /* 0x000fe200078efcff */
[----:B------:R-:W-:Y:S01]  /*0810*/  IMAD.MOV R9, RZ, RZ, -R11 ;  /* 0x000000ffff097224 */ /* 0x000fe200078e0a0b */
[----:B------:R-:W-:-:S02]  /*0820*/  FSETP.NEU.FTZ.AND P0, PT, R3, R8, PT ;  /* 0x000000080300720b */ /* 0x000fc40003f1d000 */
[----:B------:R-:W-:Y:S02]  /*0830*/  SHF.L.U32 R10, R7, R10, RZ ;  /* 0x0000000a070a7219 */ /* 0x000fe400000006ff */
[----:B------:R-:W-:Y:S02]  /*0840*/  SEL R8, R9, RZ, P2 ;  /* 0x000000ff09087207 */ /* 0x000fe40001000000 */
[----:B------:R-:W-:Y:S02]  /*0850*/  ISETP.NE.AND P1, PT, R10, RZ, P1 ;  /* 0x000000ff0a00720c */ /* 0x000fe40000f25270 */
[----:B------:R-:W-:Y:S02]  /*0860*/  SHF.R.U32.HI R8, RZ, R8, R7 ;  /* 0x00000008ff087219 */ /* 0x000fe40000011607 */
[----:B------:R-:W-:Y:S02]  /*0870*/  PLOP3.LUT P0, PT, P0, P1, PT, 0xf8, 0x8f ;  /* 0x00000000008f781c */ /* 0x000fe40000703f70 */
[----:B------:R-:W-:-:S02]  /*0880*/  SHF.R.U32.HI R10, RZ, 0x1, R8 ;  /* 0x00000001ff0a7819 */ /* 0x000fc40000011608 */
[----:B------:R-:W-:-:S04]  /*0890*/  SEL R3, RZ, 0x1, !P0 ;  /* 0x00000001ff037807 */ /* 0x000fc80004000000 */
[----:B------:R-:W-:-:S04]  /*08a0*/  LOP3.LUT R3, R3, 0x1, R10, 0xf8, !PT ;  /* 0x0000000103037812 */ /* 0x000fc800078ef80a */
[----:B------:R-:W-:-:S05]  /*08b0*/  LOP3.LUT R3, R3, R8, RZ, 0xc0, !PT ;  /* 0x0000000803037212 */ /* 0x000fca00078ec0ff */
[----:B------:R-:W-:-:S05]  /*08c0*/  IMAD.IADD R3, R10, 0x1, R3 ;  /* 0x000000010a037824 */ /* 0x000fca00078e0203 */
[----:B------:R-:W-:Y:S01]  /*08d0*/  LOP3.LUT R0, R3, R0, RZ, 0xfc, !PT ;  /* 0x0000000003007212 */ /* 0x000fe200078efcff */
[----:B------:R-:W-:Y:S06]  /*08e0*/  BRA `(.L_x_13) ;  /* 0x0000000000107947 */ /* 0x000fec0003800000 */
.L_x_12:
[----:B------:R-:W-:-:S04]  /*08f0*/  LOP3.LUT R0, R0, 0x80000000, RZ, 0xc0, !PT ;  /* 0x8000000000007812 */ /* 0x000fc800078ec0ff */
[----:B------:R-:W-:Y:S01]  /*0900*/  LOP3.LUT R0, R0, 0x7f800000, RZ, 0xfc, !PT ;  /* 0x7f80000000007812 */ /* 0x000fe200078efcff */
[----:B------:R-:W-:Y:S06]  /*0910*/  BRA `(.L_x_13) ;  /* 0x0000000000047947 */ /* 0x000fec0003800000 */
.L_x_11:
[----:B------:R-:W-:-:S07]  /*0920*/  IMAD R0, R8, 0x800000, R0 ;  /* 0x0080000008007824 */ /* 0x000fce00078e0200 */
.L_x_13:
[----:B------:R-:W-:Y:S05]  /*0930*/  BSYNC.RECONVERGENT B2 ;  /* 0x0000000000027941 */ /* 0x000fea0003800200 */
.L_x_10:
[----:B------:R-:W-:Y:S05]  /*0940*/  BRA `(.L_x_14) ;  /* 0x0000000000207947 */ /* 0x000fea0003800000 */
.L_x_9:
[----:B------:R-:W-:-:S04]  /*0950*/  LOP3.LUT R0, R3, 0x80000000, R0, 0x48, !PT ;  /* 0x8000000003007812 */ /* 0x000fc800078e4800 */
[----:B------:R-:W-:Y:S01]  /*0960*/  LOP3.LUT R0, R0, 0x7f800000, RZ, 0xfc, !PT ;  /* 0x7f80000000007812 */ /* 0x000fe200078efcff */
[----:B------:R-:W-:Y:S06]  /*0970*/  BRA `(.L_x_14) ;  /* 0x0000000000147947 */ /* 0x000fec0003800000 */
.L_x_8:
[----:B------:R-:W-:Y:S01]  /*0980*/  LOP3.LUT R0, R3, 0x80000000, R0, 0x48, !PT ;  /* 0x8000000003007812 */ /* 0x000fe200078e4800 */
[----:B------:R-:W-:Y:S06]  /*0990*/  BRA `(.L_x_14) ;  /* 0x00000000000c7947 */ /* 0x000fec0003800000 */
.L_x_7:
[----:B------:R-:W0:Y:S01]  /*09a0*/  MUFU.RSQ R0, -QNAN ;  /* 0xffc0000000007908 */ /* 0x000e220000001400 */
[----:B------:R-:W-:Y:S05]  /*09b0*/  BRA `(.L_x_14) ;  /* 0x0000000000047947 */ /* 0x000fea0003800000 */
.L_x_6:
[----:B------:R-:W-:-:S07]  /*09c0*/  FADD.FTZ R0, R0, R3 ;  /* 0x0000000300007221 */ /* 0x000fce0000010000 */
.L_x_14:
[----:B------:R-:W-:Y:S05]  /*09d0*/  BSYNC.RECONVERGENT B1 ;  /* 0x0000000000017941 */ /* 0x000fea0003800200 */
.L_x_4:
[----:B------:R-:W-:-:S04]  /*09e0*/  IMAD.MOV.U32 R7, RZ, RZ, 0x0 ;  /* 0x00000000ff077424 */ /* 0x000fc800078e00ff */
[----:B0-----:R-:W-:Y:S05]  /*09f0*/  RET.REL.NODEC R6 `(_Z6renderPfii) ;  /* 0xfffffff406807950 */ /* 0x001fea0003c3ffff */
.L_x_15:
[----:B------:R-:W-:-:S00]  /*0a00*/  BRA `(.L_x_15) ;  /* 0xfffffffc00fc7947 */ /* 0x000fc0000383ffff */
[----:B------:R-:W-:-:S00]  /*0a10*/  NOP ;  /* 0x0000000000007918 */ /* 0x000fc00000000000 */
        /* <DEDUP_REMOVED lines=14> */
.L_x_16:


//--------------------- .nv.shared.reserved.0     --------------------------
	.section	.nv.shared.reserved.0,"aw",@nobits
	.weak		__nv_reservedSMEM_offset_0_alias
	.size		__nv_reservedSMEM_offset_0_alias, 0, 64
	.other		__nv_reservedSMEM_offset_0_alias,@"STO_CUDA_RESERVED_SHARED STV_DEFAULT"
__nv_reservedSMEM_offset_0_alias:
	.zero		0
	.zero		64


//--------------------- .nv.constant0._Z6renderPfii --------------------------
	.section	.nv.constant0._Z6renderPfii,"a",@progbits
	.sectionflags	@""
	.align	4
.nv.constant0._Z6renderPfii:
	.zero		912


//--------------------- SYMBOLS --------------------------

	.type		.nv.reservedSmem.offset0,@object
	.size		.nv.reservedSmem.offset0,0x4
